//
// Generated by NVIDIA NVVM Compiler
//
// Compiler Build ID: CL-36424714
// Cuda compilation tools, release 13.0, V13.0.88
// Based on NVVM 20.0.0
//

.version 9.0
.target sm_100
.address_size 64

	// .globl	compute

.visible .entry compute(
	.param .u32 compute_param_0,
	.param .u32 compute_param_1,
	.param .u64 .ptr .align 1 compute_param_2,
	.param .u64 .ptr .align 1 compute_param_3
)
{
	.reg .pred 	%p<27>;
	.reg .b16 	%rs<4>;
	.reg .b32 	%r<68>;
	.reg .b64 	%rd<30>;

	ld.param.u32 	%r29, [compute_param_0];
	ld.param.u32 	%r31, [compute_param_1];
	ld.param.u64 	%rd3, [compute_param_2];
	ld.param.u64 	%rd4, [compute_param_3];
	cvta.to.global.u64 	%rd1, %rd4;
	cvta.to.global.u64 	%rd2, %rd3;
	mov.u32 	%r32, %ctaid.x;
	mov.u32 	%r33, %ntid.x;
	mov.u32 	%r34, %tid.x;
	mad.lo.s32 	%r1, %r32, %r33, %r34;
	mov.u32 	%r35, %ctaid.y;
	mov.u32 	%r36, %ntid.y;
	mov.u32 	%r37, %tid.y;
	mad.lo.s32 	%r38, %r35, %r36, %r37;
	setp.ge.u32 	%p3, %r1, %r29;
	setp.ge.u32 	%p4, %r38, %r31;
	or.pred  	%p5, %p3, %p4;
	@%p5 bra 	$L__BB0_26;
	add.s32 	%r3, %r38, -1;
	add.s32 	%r4, %r1, -1;
	setp.ge.u32 	%p6, %r3, %r31;
	mov.b32 	%r61, 0;
	@%p6 bra 	$L__BB0_8;
	mul.lo.s32 	%r5, %r3, %r29;
	setp.lt.s32 	%p7, %r1, 1;
	setp.ge.u32 	%p8, %r4, %r29;
	mov.b32 	%r61, 0;
	or.pred  	%p9, %p7, %p8;
	@%p9 bra 	$L__BB0_4;
	add.s32 	%r41, %r4, %r5;
	cvt.u64.u32 	%rd5, %r41;
	add.s64 	%rd6, %rd2, %rd5;
	ld.global.u8 	%r61, [%rd6];
$L__BB0_4:
	setp.lt.s32 	%p10, %r1, 0;
	@%p10 bra 	$L__BB0_6;
	add.s32 	%r42, %r1, %r5;
	cvt.u64.u32 	%rd7, %r42;
	add.s64 	%rd8, %rd2, %rd7;
	ld.global.u8 	%r43, [%rd8];
	add.s32 	%r61, %r61, %r43;
$L__BB0_6:
	add.s32 	%r10, %r1, 1;
	setp.lt.s32 	%p11, %r1, -1;
	setp.ge.u32 	%p12, %r10, %r29;
	or.pred  	%p13, %p11, %p12;
	@%p13 bra 	$L__BB0_8;
	add.s32 	%r44, %r10, %r5;
	cvt.u64.u32 	%rd9, %r44;
	add.s64 	%rd10, %rd2, %rd9;
	ld.global.u8 	%r45, [%rd10];
	add.s32 	%r61, %r61, %r45;
$L__BB0_8:
	mul.lo.s32 	%r13, %r38, %r29;
	setp.gt.s32 	%p14, %r1, 0;
	setp.lt.u32 	%p15, %r4, %r29;
	and.pred  	%p1, %p14, %p15;
	not.pred 	%p16, %p1;
	@%p16 bra 	$L__BB0_10;
	add.s32 	%r46, %r4, %r13;
	cvt.u64.u32 	%rd11, %r46;
	add.s64 	%rd12, %rd2, %rd11;
	ld.global.u8 	%r47, [%rd12];
	add.s32 	%r61, %r61, %r47;
$L__BB0_10:
	setp.lt.s32 	%p17, %r1, 0;
	@%p17 bra 	$L__BB0_12;
	add.s32 	%r48, %r1, %r13;
	cvt.u64.u32 	%rd13, %r48;
	add.s64 	%rd14, %rd2, %rd13;
	ld.global.u8 	%r49, [%rd14];
	add.s32 	%r61, %r61, %r49;
$L__BB0_12:
	add.s32 	%r18, %r1, 1;
	setp.gt.s32 	%p18, %r1, -2;
	setp.lt.u32 	%p19, %r18, %r29;
	and.pred  	%p2, %p18, %p19;
	not.pred 	%p20, %p2;
	@%p20 bra 	$L__BB0_14;
	add.s32 	%r50, %r18, %r13;
	cvt.u64.u32 	%rd15, %r50;
	add.s64 	%rd16, %rd2, %rd15;
	ld.global.u8 	%r51, [%rd16];
	add.s32 	%r61, %r61, %r51;
$L__BB0_14:
	add.s32 	%r52, %r38, 1;
	setp.ge.u32 	%p21, %r52, %r31;
	@%p21 bra 	$L__BB0_21;
	add.s32 	%r21, %r13, %r29;
	@%p16 bra 	$L__BB0_17;
	add.s32 	%r53, %r4, %r21;
	cvt.u64.u32 	%rd17, %r53;
	add.s64 	%rd18, %rd2, %rd17;
	ld.global.u8 	%r54, [%rd18];
	add.s32 	%r61, %r61, %r54;
$L__BB0_17:
	setp.lt.s32 	%p23, %r1, 0;
	@%p23 bra 	$L__BB0_19;
	add.s32 	%r55, %r1, %r21;
	cvt.u64.u32 	%rd19, %r55;
	add.s64 	%rd20, %rd2, %rd19;
	ld.global.u8 	%r56, [%rd20];
	add.s32 	%r61, %r61, %r56;
$L__BB0_19:
	@%p20 bra 	$L__BB0_21;
	add.s32 	%r57, %r18, %r21;
	cvt.u64.u32 	%rd21, %r57;
	add.s64 	%rd22, %rd2, %rd21;
	ld.global.u8 	%r58, [%rd22];
	add.s32 	%r61, %r61, %r58;
$L__BB0_21:
	add.s32 	%r28, %r13, %r1;
	setp.eq.s32 	%p25, %r61, 4;
	@%p25 bra 	$L__BB0_24;
	setp.ne.s32 	%p26, %r61, 3;
	@%p26 bra 	$L__BB0_25;
	cvt.s64.s32 	%rd26, %r28;
	add.s64 	%rd27, %rd1, %rd26;
	mov.b16 	%rs2, 1;
	st.global.u8 	[%rd27], %rs2;
	bra.uni 	$L__BB0_26;
$L__BB0_24:
	cvt.s64.s32 	%rd23, %r28;
	add.s64 	%rd24, %rd2, %rd23;
	ld.global.u8 	%rs1, [%rd24];
	add.s64 	%rd25, %rd1, %rd23;
	st.global.u8 	[%rd25], %rs1;
	bra.uni 	$L__BB0_26;
$L__BB0_25:
	cvt.s64.s32 	%rd28, %r28;
	add.s64 	%rd29, %rd1, %rd28;
	mov.b16 	%rs3, 0;
	st.global.u8 	[%rd29], %rs3;
$L__BB0_26:
	ret;

}


// ===== COMPILED SASS (sm_100) =====

	.target	sm_100

	.elftype	@"ET_EXEC"


//--------------------- .note.nv.tkinfo           --------------------------
	.section	.note.nv.tkinfo,"",@"SHT_NOTE"
	.sectionflags	@"SHF_NOTE_NV_TKINFO"
	.tkinfo
        /*0018*/ 	.word	0x00000002
        /*0030*/ 	.string	""
        /*0030*/ 	.string	"ptxas"
        /*0030*/ 	.string	"Cuda compilation tools, release 13.0, V13.0.88"
        /*0030*/ 	.string	"Build cuda_13.0.r13.0/compiler.36424714_0"
        /*0030*/ 	.string	"-arch sm_100 -m 64 "



//--------------------- .note.nv.cuinfo           --------------------------
	.section	.note.nv.cuinfo,"",@"SHT_NOTE"
	.sectionflags	@"SHF_NOTE_NV_CUINFO"
        /*0018*/ 	.short	0x0002
        /*001a*/ 	.short	0x0064
        /*001c*/ 	.short	0x0082
	.zero		2


//--------------------- .nv.info                  --------------------------
	.section	.nv.info,"",@"SHT_CUDA_INFO"
	.align	4


	//----- nvinfo : EIATTR_REGCOUNT
	.align		4
        /*0000*/ 	.byte	0x04, 0x2f
        /*0002*/ 	.short	(.L_1 - .L_0)
	.align		4
.L_0:
        /*0004*/ 	.word	index@(compute)
        /*0008*/ 	.word	0x0000001c


	//----- nvinfo : EIATTR_FRAME_SIZE
	.align		4
.L_1:
        /*000c*/ 	.byte	0x04, 0x11
        /*000e*/ 	.short	(.L_3 - .L_2)
	.align		4
.L_2:
        /*0010*/ 	.word	index@(compute)
        /*0014*/ 	.word	0x00000000


	//----- nvinfo : EIATTR_MIN_STACK_SIZE
	.align		4
.L_3:
        /*0018*/ 	.byte	0x04, 0x12
        /*001a*/ 	.short	(.L_5 - .L_4)
	.align		4
.L_4:
        /*001c*/ 	.word	index@(compute)
        /*0020*/ 	.word	0x00000000
.L_5:


//--------------------- .nv.compat                --------------------------
	.section	.nv.compat,"",@"SHT_CUDA_COMPAT_INFO"
	.align	4
        /*0000*/ 	.byte	0x02, 0x09, 0x00, 0x00, 0x02, 0x02, 0x01, 0x00, 0x02, 0x05, 0x05, 0x00, 0x03, 0x07, 0x01, 0x01
        /*0010*/ 	.byte	0x02, 0x03, 0x00, 0x00, 0x02, 0x06, 0x01, 0x00, 0x04, 0x0b, 0x08, 0x00, 0x09, 0x00, 0x00, 0x00
        /*0020*/ 	.byte	0x00, 0x00, 0x00, 0x00


//--------------------- .nv.info.compute          --------------------------
	.section	.nv.info.compute,"",@"SHT_CUDA_INFO"
	.sectionflags	@""
	.align	4


	//----- nvinfo : EIATTR_CUDA_API_VERSION
	.align		4
        /*0000*/ 	.byte	0x04, 0x37
        /*0002*/ 	.short	(.L_7 - .L_6)
.L_6:
        /*0004*/ 	.word	0x00000082


	//----- nvinfo : EIATTR_KPARAM_INFO
	.align		4
.L_7:
        /*0008*/ 	.byte	0x04, 0x17
        /*000a*/ 	.short	(.L_9 - .L_8)
.L_8:
        /*000c*/ 	.word	0x00000000
        /*0010*/ 	.short	0x0003
        /*0012*/ 	.short	0x0010
        /*0014*/ 	.byte	0x00, 0xf5, 0x21, 0x00


	//----- nvinfo : EIATTR_KPARAM_INFO
	.align		4
.L_9:
        /*0018*/ 	.byte	0x04, 0x17
        /*001a*/ 	.short	(.L_11 - .L_10)
.L_10:
        /*001c*/ 	.word	0x00000000
        /*0020*/ 	.short	0x0002
        /*0022*/ 	.short	0x0008
        /*0024*/ 	.byte	0x00, 0xf5, 0x21, 0x00


	//----- nvinfo : EIATTR_KPARAM_INFO
	.align		4
.L_11:
        /*0028*/ 	.byte	0x04, 0x17
        /*002a*/ 	.short	(.L_13 - .L_12)
.L_12:
        /*002c*/ 	.word	0x00000000
        /*0030*/ 	.short	0x0001
        /*0032*/ 	.short	0x0004
        /*0034*/ 	.byte	0x00, 0xf0, 0x11, 0x00


	//----- nvinfo : EIATTR_KPARAM_INFO
	.align		4
.L_13:
        /*0038*/ 	.byte	0x04, 0x17
        /*003a*/ 	.short	(.L_15 - .L_14)
.L_14:
        /*003c*/ 	.word	0x00000000
        /*0040*/ 	.short	0x0000
        /*0042*/ 	.short	0x0000
        /*0044*/ 	.byte	0x00, 0xf0, 0x11, 0x00


	//----- nvinfo : EIATTR_SPARSE_MMA_MASK
	.align		4
.L_15:
        /*0048*/ 	.byte	0x03, 0x50
        /*004a*/ 	.short	0x0000


	//----- nvinfo : EIATTR_MAXREG_COUNT
	.align		4
        /*004c*/ 	.byte	0x03, 0x1b
        /*004e*/ 	.short	0x00ff


	//----- nvinfo : EIATTR_MERCURY_ISA_VERSION
	.align		4
        /*0050*/ 	.byte	0x03, 0x5f
        /*0052*/ 	.short	0x0101


	//----- nvinfo : EIATTR_VRC_CTA_INIT_COUNT
	.align		4
        /*0054*/ 	.byte	0x02, 0x4a
	.zero		1
	.zero		1


	//----- nvinfo : EIATTR_EXIT_INSTR_OFFSETS
	.align		4
        /*0058*/ 	.byte	0x04, 0x1c
        /*005a*/ 	.short	(.L_17 - .L_16)


	//   ....[0]....
.L_16:
        /*005c*/ 	.word	0x000000c0


	//   ....[1]....
        /*0060*/ 	.word	0x00000650


	//   ....[2]....
        /*0064*/ 	.word	0x000006a0


	//   ....[3]....
        /*0068*/ 	.word	0x00000740


	//----- nvinfo : EIATTR_CRS_STACK_SIZE
	.align		4
.L_17:
        /*006c*/ 	.byte	0x04, 0x1e
        /*006e*/ 	.short	(.L_19 - .L_18)
.L_18:
        /*0070*/ 	.word	0x00000000


	//----- nvinfo : EIATTR_CBANK_PARAM_SIZE
	.align		4
.L_19:
        /*0074*/ 	.byte	0x03, 0x19
        /*0076*/ 	.short	0x0018


	//----- nvinfo : EIATTR_PARAM_CBANK
	.align		4
        /*0078*/ 	.byte	0x04, 0x0a
        /*007a*/ 	.short	(.L_21 - .L_20)
	.align		4
.L_20:
        /*007c*/ 	.word	index@(.nv.constant0.compute)
        /*0080*/ 	.short	0x0380
        /*0082*/ 	.short	0x0018


	//----- nvinfo : EIATTR_SW_WAR
	.align		4
.L_21:
        /*0084*/ 	.byte	0x04, 0x36
        /*0086*/ 	.short	(.L_23 - .L_22)
.L_22:
        /*0088*/ 	.word	0x00000008
.L_23:


//--------------------- .nv.callgraph             --------------------------
	.section	.nv.callgraph,"",@"SHT_CUDA_CALLGRAPH"
	.align	4
	.sectionentsize	8
	.align		4
        /*0000*/ 	.word	0x00000000
	.align		4
        /*0004*/ 	.word	0xffffffff
	.align		4
        /*0008*/ 	.word	0x00000000
	.align		4
        /*000c*/ 	.word	0xfffffffe
	.align		4
        /*0010*/ 	.word	0x00000000
	.align		4
        /*0014*/ 	.word	0xfffffffd
	.align		4
        /*0018*/ 	.word	0x00000000
	.align		4
        /*001c*/ 	.word	0xfffffffc


//--------------------- .text.compute             --------------------------
	.section	.text.compute,"ax",@progbits
	.align	128
        .global         compute
        .type           compute,@function
        .size           compute,(.L_x_6 - compute)
        .other          compute,@"STO_CUDA_ENTRY STV_DEFAULT"
compute:
.text.compute:
[----:B------:R-:W-:Y:S01]  /*0000*/  LDC R1, c[0x0][0x37c] ;  /* 0x0000df00ff017b82 */ /* 0x000fe20000000800 */
[----:B------:R-:W0:Y:S07]  /*0010*/  S2R R4, SR_TID.Y ;  /* 0x0000000000047919 */ /* 0x000e2e0000002200 */
[----:B------:R-:W1:Y:S01]  /*0020*/  LDC R7, c[0x0][0x360] ;  /* 0x0000d800ff077b82 */ /* 0x000e620000000800 */
[----:B------:R-:W1:Y:S07]  /*0030*/  S2R R0, SR_TID.X ;  /* 0x0000000000007919 */ /* 0x000e6e0000002100 */
[----:B------:R-:W0:Y:S08]  /*0040*/  S2UR UR5, SR_CTAID.Y ;  /* 0x00000000000579c3 */ /* 0x000e300000002600 */
[----:B------:R-:W0:Y:S08]  /*0050*/  LDC R5, c[0x0][0x364] ;  /* 0x0000d900ff057b82 */ /* 0x000e300000000800 */
[----:B------:R-:W1:Y:S08]  /*0060*/  S2UR UR4, SR_CTAID.X ;  /* 0x00000000000479c3 */ /* 0x000e700000002500 */
[----:B------:R-:W2:Y:S01]  /*0070*/  LDC.64 R2, c[0x0][0x380] ;  /* 0x0000e000ff027b82 */ /* 0x000ea20000000a00 */
[----:B0-----:R-:W-:-:S02]  /*0080*/  IMAD R5, R5, UR5, R4 ;  /* 0x0000000505057c24 */ /* 0x001fc4000f8e0204 */
[----:B-1----:R-:W-:-:S03]  /*0090*/  IMAD R7, R7, UR4, R0 ;  /* 0x0000000407077c24 */ /* 0x002fc6000f8e0200 */
[----:B--2---:R-:W-:-:S04]  /*00a0*/  ISETP.GE.U32.AND P0, PT, R5, R3, PT ;  /* 0x000000030500720c */ /* 0x004fc80003f06070 */
[----:B------:R-:W-:-:S13]  /*00b0*/  ISETP.GE.U32.OR P0, PT, R7, R2, P0 ;  /* 0x000000020700720c */ /* 0x000fda0000706470 */
[----:B------:R-:W-:Y:S05]  /*00c0*/  @P0 EXIT ;  /* 0x000000000000094d */ /* 0x000fea0003800000 */
[C---:B------:R-:W-:Y:S01]  /*00d0*/  VIADD R9, R7.reuse, 0xffffffff ;  /* 0xffffffff07097836 */ /* 0x040fe20000000000 */
[C---:B------:R-:W-:Y:S01]  /*00e0*/  ISETP.GE.AND P4, PT, R7.reuse, RZ, PT ;  /* 0x000000ff0700720c */ /* 0x040fe20003f86270 */
[----:B------:R-:W-:Y:S01]  /*00f0*/  VIADD R11, R7, 0x1 ;  /* 0x00000001070b7836 */ /* 0x000fe20000000000 */
[----:B------:R-:W0:Y:S02]  /*0100*/  LDCU.64 UR4, c[0x0][0x358] ;  /* 0x00006b00ff0477ac */ /* 0x000e240008000a00 */
[-C--:B------:R-:W-:Y:S02]  /*0110*/  ISETP.GE.U32.AND P0, PT, R9, R2.reuse, PT ;  /* 0x000000020900720c */ /* 0x080fe40003f06070 */
[----:B------:R-:W-:Y:S02]  /*0120*/  ISETP.GE.U32.AND P1, PT, R11, R2, PT ;  /* 0x000000020b00720c */ /* 0x000fe40003f26070 */
[C---:B------:R-:W-:Y:S02]  /*0130*/  ISETP.GT.AND P0, PT, R7.reuse, RZ, !P0 ;  /* 0x000000ff0700720c */ /* 0x040fe40004704270 */
[----:B------:R-:W-:-:S03]  /*0140*/  ISETP.GT.AND P1, PT, R7, -0x2, !P1 ;  /* 0xfffffffe0700780c */ /* 0x000fc60004f24270 */
[----:B------:R-:W1:Y:S01]  /*0150*/  @P4 LDC.64 R20, c[0x0][0x388] ;  /* 0x0000e200ff144b82 */ /* 0x000e620000000a00 */
[----:B------:R-:W-:-:S07]  /*0160*/  @P4 IMAD R15, R5, R2, R7 ;  /* 0x00000002050f4224 */ /* 0x000fce00078e0207 */
[----:B------:R-:W2:Y:S01]  /*0170*/  @P0 LDC.64 R18, c[0x0][0x388] ;  /* 0x0000e200ff120b82 */ /* 0x000ea20000000a00 */
[CC--:B------:R-:W-:Y:S02]  /*0180*/  @P0 IMAD R13, R5.reuse, R2.reuse, R9 ;  /* 0x00000002050d0224 */ /* 0x0c0fe400078e0209 */
[----:B------:R-:W-:-:S05]  /*0190*/  @P1 IMAD R17, R5, R2, R11 ;  /* 0x0000000205111224 */ /* 0x000fca00078e020b */
[----:B------:R-:W3:Y:S01]  /*01a0*/  @P1 LDC.64 R22, c[0x0][0x388] ;  /* 0x0000e200ff161b82 */ /* 0x000ee20000000a00 */
[----:B-1----:R-:W-:-:S05]  /*01b0*/  @P4 IADD3 R14, P3, PT, R15, R20, RZ ;  /* 0x000000140f0e4210 */ /* 0x002fca0007f7e0ff */
[----:B------:R-:W-:Y:S01]  /*01c0*/  @P4 IMAD.X R15, RZ, RZ, R21, P3 ;  /* 0x000000ffff0f4224 */ /* 0x000fe200018e0615 */
[----:B--2---:R-:W-:-:S05]  /*01d0*/  @P0 IADD3 R12, P2, PT, R13, R18, RZ ;  /* 0x000000120d0c0210 */ /* 0x004fca0007f5e0ff */
[----:B------:R-:W-:Y:S02]  /*01e0*/  @P0 IMAD.X R13, RZ, RZ, R19, P2 ;  /* 0x000000ffff0d0224 */ /* 0x000fe400010e0613 */
[----:B0-----:R0:W5:Y:S01]  /*01f0*/  @P4 LDG.E.U8 R19, desc[UR4][R14.64] ;  /* 0x000000040e134981 */ /* 0x001162000c1e1100 */
[----:B---3--:R-:W-:-:S03]  /*0200*/  @P1 IADD3 R16, P5, PT, R17, R22, RZ ;  /* 0x0000001611101210 */ /* 0x008fc60007fbe0ff */
[----:B------:R0:W5:Y:S02]  /*0210*/  @P0 LDG.E.U8 R21, desc[UR4][R12.64] ;  /* 0x000000040c150981 */ /* 0x000164000c1e1100 */
[----:B------:R-:W-:-:S05]  /*0220*/  @P1 IMAD.X R17, RZ, RZ, R23, P5 ;  /* 0x000000ffff111224 */ /* 0x000fca00028e0617 */
[----:B------:R0:W5:Y:S01]  /*0230*/  @P1 LDG.E.U8 R23, desc[UR4][R16.64] ;  /* 0x0000000410171981 */ /* 0x000162000c1e1100 */
[----:B------:R-:W-:-:S05]  /*0240*/  VIADD R4, R5, 0xffffffff ;  /* 0xffffffff05047836 */ /* 0x000fca0000000000 */
[-C--:B------:R-:W-:Y:S01]  /*0250*/  ISETP.GE.U32.AND P2, PT, R4, R3.reuse, PT ;  /* 0x000000030400720c */ /* 0x080fe20003f46070 */
[----:B------:R-:W-:Y:S01]  /*0260*/  VIADD R0, R5, 0x1 ;  /* 0x0000000105007836 */ /* 0x000fe20000000000 */
[----:B------:R-:W-:Y:S04]  /*0270*/  BSSY.RECONVERGENT B0, `(.L_x_0) ;  /* 0x000001b000007945 */ /* 0x000fe80003800200 */
[----:B------:R-:W-:Y:S01]  /*0280*/  ISETP.GE.U32.AND P5, PT, R0, R3, PT ;  /* 0x000000030000720c */ /* 0x000fe20003fa6070 */
[----:B------:R-:W-:-:S06]  /*0290*/  IMAD.MOV.U32 R0, RZ, RZ, RZ ;  /* 0x000000ffff007224 */ /* 0x000fcc00078e00ff */
[----:B0-----:R-:W-:Y:S06]  /*02a0*/  @P2 BRA `(.L_x_1) ;  /* 0x00000000005c2947 */ /* 0x001fec0003800000 */
[----:B------:R-:W-:Y:S01]  /*02b0*/  ISETP.GE.U32.AND P2, PT, R9, R2, PT ;  /* 0x000000020900720c */ /* 0x000fe20003f46070 */
[C---:B------:R-:W-:Y:S01]  /*02c0*/  VIADD R25, R7.reuse, 0x1 ;  /* 0x0000000107197836 */ /* 0x040fe20000000000 */
[C---:B------:R-:W-:Y:S02]  /*02d0*/  ISETP.GE.AND P6, PT, R7.reuse, RZ, PT ;  /* 0x000000ff0700720c */ /* 0x040fe40003fc6270 */
[----:B------:R-:W-:-:S11]  /*02e0*/  ISETP.LT.OR P2, PT, R7, 0x1, P2 ;  /* 0x000000010700780c */ /* 0x000fd60001741670 */
[----:B------:R-:W0:Y:S01]  /*02f0*/  @P6 LDC.64 R14, c[0x0][0x388] ;  /* 0x0000e200ff0e6b82 */ /* 0x000e220000000a00 */
[CC--:B------:R-:W-:Y:S02]  /*0300*/  @P6 IMAD R3, R4.reuse, R2.reuse, R7 ;  /* 0x0000000204036224 */ /* 0x0c0fe400078e0207 */
[----:B------:R-:W-:-:S05]  /*0310*/  @!P2 IMAD R17, R4, R2, R9 ;  /* 0x000000020411a224 */ /* 0x000fca00078e0209 */
[----:B------:R-:W1:Y:S02]  /*0320*/  @!P2 LDC.64 R12, c[0x0][0x388] ;  /* 0x0000e200ff0cab82 */ /* 0x000e640000000a00 */
[----:B-1----:R-:W-:-:S04]  /*0330*/  @!P2 IADD3 R16, P3, PT, R17, R12, RZ ;  /* 0x0000000c1110a210 */ /* 0x002fc80007f7e0ff */
[----:B------:R-:W-:Y:S02]  /*0340*/  @!P2 IADD3.X R17, PT, PT, RZ, R13, RZ, P3, !PT ;  /* 0x0000000dff11a210 */ /* 0x000fe40001ffe4ff */
[----:B------:R-:W-:-:S03]  /*0350*/  ISETP.GE.U32.AND P3, PT, R25, R2, PT ;  /* 0x000000021900720c */ /* 0x000fc60003f66070 */
[----:B------:R-:W2:Y:S01]  /*0360*/  @!P2 LDG.E.U8 R0, desc[UR4][R16.64] ;  /* 0x000000041000a981 */ /* 0x000ea2000c1e1100 */
[----:B------:R-:W-:-:S13]  /*0370*/  ISETP.LT.OR P3, PT, R7, -0x1, P3 ;  /* 0xffffffff0700780c */ /* 0x000fda0001f61670 */
[----:B------:R-:W1:Y:S01]  /*0380*/  @!P3 LDC.64 R12, c[0x0][0x388] ;  /* 0x0000e200ff0cbb82 */ /* 0x000e620000000a00 */
[----:B0-----:R-:W-:Y:S01]  /*0390*/  @P6 IADD3 R14, P2, PT, R3, R14, RZ ;  /* 0x0000000e030e6210 */ /* 0x001fe20007f5e0ff */
[----:B------:R-:W-:-:S04]  /*03a0*/  @!P3 IMAD R25, R4, R2, R25 ;  /* 0x000000020419b224 */ /* 0x000fc800078e0219 */
[----:B------:R-:W-:-:S06]  /*03b0*/  @P6 IMAD.X R15, RZ, RZ, R15, P2 ;  /* 0x000000ffff0f6224 */ /* 0x000fcc00010e060f */
[----:B------:R-:W2:Y:S01]  /*03c0*/  @P6 LDG.E.U8 R15, desc[UR4][R14.64] ;  /* 0x000000040e0f6981 */ /* 0x000ea2000c1e1100 */
[----:B-1----:R-:W-:-:S05]  /*03d0*/  @!P3 IADD3 R12, P2, PT, R25, R12, RZ ;  /* 0x0000000c190cb210 */ /* 0x002fca0007f5e0ff */
[----:B------:R-:W-:-:S06]  /*03e0*/  @!P3 IMAD.X R13, RZ, RZ, R13, P2 ;  /* 0x000000ffff0db224 */ /* 0x000fcc00010e060d */
[----:B------:R-:W3:Y:S01]  /*03f0*/  @!P3 LDG.E.U8 R13, desc[UR4][R12.64] ;  /* 0x000000040c0db981 */ /* 0x000ee2000c1e1100 */
[----:B--2---:R-:W-:-:S04]  /*0400*/  @P6 IMAD.IADD R0, R0, 0x1, R15 ;  /* 0x0000000100006824 */ /* 0x004fc800078e020f */
[----:B---3--:R-:W-:-:S07]  /*0410*/  @!P3 IMAD.IADD R0, R0, 0x1, R13 ;  /* 0x000000010000b824 */ /* 0x008fce00078e020d */
.L_x_1:
[----:B------:R-:W-:Y:S05]  /*0420*/  BSYNC.RECONVERGENT B0 ;  /* 0x0000000000007941 */ /* 0x000fea0003800200 */
.L_x_0:
[----:B-----5:R-:W-:Y:S01]  /*0430*/  @P0 IMAD.IADD R0, R0, 0x1, R21 ;  /* 0x0000000100000824 */ /* 0x020fe200078e0215 */
[----:B------:R-:W-:Y:S03]  /*0440*/  BSSY.RECONVERGENT B0, `(.L_x_2) ;  /* 0x0000017000007945 */ /* 0x000fe60003800200 */
[----:B------:R-:W-:-:S05]  /*0450*/  @P4 IMAD.IADD R0, R0, 0x1, R19 ;  /* 0x0000000100004824 */ /* 0x000fca00078e0213 */
[----:B------:R-:W-:Y:S01]  /*0460*/  @P1 IADD3 R0, PT, PT, R0, R23, RZ ;  /* 0x0000001700001210 */ /* 0x000fe20007ffe0ff */
[----:B------:R-:W-:Y:S06]  /*0470*/  @P5 BRA `(.L_x_3) ;  /* 0x00000000004c5947 */ /* 0x000fec0003800000 */
[----:B------:R-:W0:Y:S01]  /*0480*/  @P0 LDC.64 R16, c[0x0][0x388] ;  /* 0x0000e200ff100b82 */ /* 0x000e220000000a00 */
[----:B------:R-:W-:-:S04]  /*0490*/  IMAD R4, R5, R2, R2 ;  /* 0x0000000205047224 */ /* 0x000fc800078e0202 */
[--C-:B------:R-:W-:Y:S02]  /*04a0*/  @P0 IMAD.IADD R9, R9, 0x1, R4.reuse ;  /* 0x0000000109090824 */ /* 0x100fe400078e0204 */
[--C-:B------:R-:W-:Y:S01]  /*04b0*/  @P4 IMAD.IADD R3, R7, 0x1, R4.reuse ;  /* 0x0000000107034824 */ /* 0x100fe200078e0204 */
[----:B------:R-:W1:Y:S01]  /*04c0*/  @P4 LDC.64 R14, c[0x0][0x388] ;  /* 0x0000e200ff0e4b82 */ /* 0x000e620000000a00 */
[----:B------:R-:W-:-:S07]  /*04d0*/  @P1 IMAD.IADD R11, R11, 0x1, R4 ;  /* 0x000000010b0b1824 */ /* 0x000fce00078e0204 */
[----:B------:R-:W2:Y:S01]  /*04e0*/  @P1 LDC.64 R12, c[0x0][0x388] ;  /* 0x0000e200ff0c1b82 */ /* 0x000ea20000000a00 */
[----:B0-----:R-:W-:-:S05]  /*04f0*/  @P0 IADD3 R16, P2, PT, R9, R16, RZ ;  /* 0x0000001009100210 */ /* 0x001fca0007f5e0ff */
[----:B------:R-:W-:Y:S01]  /*0500*/  @P0 IMAD.X R17, RZ, RZ, R17, P2 ;  /* 0x000000ffff110224 */ /* 0x000fe200010e0611 */
[----:B-1----:R-:W-:-:S05]  /*0510*/  @P4 IADD3 R14, P3, PT, R3, R14, RZ ;  /* 0x0000000e030e4210 */ /* 0x002fca0007f7e0ff */
[----:B------:R-:W3:Y:S01]  /*0520*/  @P0 LDG.E.U8 R17, desc[UR4][R16.64] ;  /* 0x0000000410110981 */ /* 0x000ee2000c1e1100 */
[----:B------:R-:W-:Y:S01]  /*0530*/  @P4 IMAD.X R15, RZ, RZ, R15, P3 ;  /* 0x000000ffff0f4224 */ /* 0x000fe200018e060f */
[----:B--2---:R-:W-:-:S05]  /*0540*/  @P1 IADD3 R12, P2, PT, R11, R12, RZ ;  /* 0x0000000c0b0c1210 */ /* 0x004fca0007f5e0ff */
[----:B------:R-:W2:Y:S01]  /*0550*/  @P4 LDG.E.U8 R15, desc[UR4][R14.64] ;  /* 0x000000040e0f4981 */ /* 0x000ea2000c1e1100 */
[----:B------:R-:W-:-:S06]  /*0560*/  @P1 IADD3.X R13, PT, PT, RZ, R13, RZ, P2, !PT ;  /* 0x0000000dff0d1210 */ /* 0x000fcc00017fe4ff */
[----:B------:R-:W4:Y:S01]  /*0570*/  @P1 LDG.E.U8 R13, desc[UR4][R12.64] ;  /* 0x000000040c0d1981 */ /* 0x000f22000c1e1100 */
[----:B---3--:R-:W-:-:S04]  /*0580*/  @P0 IMAD.IADD R0, R0, 0x1, R17 ;  /* 0x0000000100000824 */ /* 0x008fc800078e0211 */
[----:B--2---:R-:W-:-:S04]  /*0590*/  @P4 IMAD.IADD R0, R0, 0x1, R15 ;  /* 0x0000000100004824 */ /* 0x004fc800078e020f */
[----:B----4-:R-:W-:-:S07]  /*05a0*/  @P1 IMAD.IADD R0, R0, 0x1, R13 ;  /* 0x0000000100001824 */ /* 0x010fce00078e020d */
.L_x_3:
[----:B------:R-:W-:Y:S05]  /*05b0*/  BSYNC.RECONVERGENT B0 ;  /* 0x0000000000007941 */ /* 0x000fea0003800200 */
.L_x_2:
[----:B------:R-:W-:Y:S01]  /*05c0*/  ISETP.NE.AND P0, PT, R0, 0x4, PT ;  /* 0x000000040000780c */ /* 0x000fe20003f05270 */
[----:B------:R-:W-:-:S12]  /*05d0*/  IMAD R5, R5, R2, R7 ;  /* 0x0000000205057224 */ /* 0x000fd800078e0207 */
[----:B------:R-:W-:Y:S05]  /*05e0*/  @!P0 BRA `(.L_x_4) ;  /* 0x0000000000308947 */ /* 0x000fea0003800000 */
[----:B------:R-:W-:Y:S01]  /*05f0*/  ISETP.NE.AND P0, PT, R0, 0x3, PT ;  /* 0x000000030000780c */ /* 0x000fe20003f05270 */
[----:B------:R-:W-:-:S12]  /*0600*/  IMAD.MOV.U32 R0, RZ, RZ, 0x1 ;  /* 0x00000001ff007424 */ /* 0x000fd800078e00ff */
[----:B------:R-:W0:Y:S02]  /*0610*/  @!P0 LDC.64 R2, c[0x0][0x390] ;  /* 0x0000e400ff028b82 */ /* 0x000e240000000a00 */
[----:B0-----:R-:W-:-:S04]  /*0620*/  @!P0 IADD3 R2, P1, PT, R5, R2, RZ ;  /* 0x0000000205028210 */ /* 0x001fc80007f3e0ff */
[----:B------:R-:W-:-:S05]  /*0630*/  @!P0 LEA.HI.X.SX32 R3, R5, R3, 0x1, P1 ;  /* 0x0000000305038211 */ /* 0x000fca00008f0eff */
[----:B------:R0:W-:Y:S01]  /*0640*/  @!P0 STG.E.U8 desc[UR4][R2.64], R0 ;  /* 0x0000000002008986 */ /* 0x0001e2000c101104 */
[----:B------:R-:W-:Y:S05]  /*0650*/  @!P0 EXIT ;  /* 0x000000000000894d */ /* 0x000fea0003800000 */
[----:B------:R-:W0:Y:S02]  /*0660*/  LDCU.64 UR6, c[0x0][0x390] ;  /* 0x00007200ff0677ac */ /* 0x000e240008000a00 */
[----:B0-----:R-:W-:-:S04]  /*0670*/  IADD3 R2, P0, PT, R5, UR6, RZ ;  /* 0x0000000605027c10 */ /* 0x001fc8000ff1e0ff */
[----:B------:R-:W-:-:S05]  /*0680*/  LEA.HI.X.SX32 R3, R5, UR7, 0x1, P0 ;  /* 0x0000000705037c11 */ /* 0x000fca00080f0eff */
[----:B------:R-:W-:Y:S01]  /*0690*/  STG.E.U8 desc[UR4][R2.64], RZ ;  /* 0x000000ff02007986 */ /* 0x000fe2000c101104 */
[----:B------:R-:W-:Y:S05]  /*06a0*/  EXIT ;  /* 0x000000000000794d */ /* 0x000fea0003800000 */
.L_x_4:
[----:B------:R-:W0:Y:S01]  /*06b0*/  LDCU.64 UR6, c[0x0][0x388] ;  /* 0x00007100ff0677ac */ /* 0x000e220008000a00 */
[----:B------:R-:W-:Y:S02]  /*06c0*/  SHF.R.S32.HI R0, RZ, 0x1f, R5 ;  /* 0x0000001fff007819 */ /* 0x000fe40000011405 */
[----:B0-----:R-:W-:-:S04]  /*06d0*/  IADD3 R2, P0, PT, R5, UR6, RZ ;  /* 0x0000000605027c10 */ /* 0x001fc8000ff1e0ff */
[----:B------:R-:W-:Y:S01]  /*06e0*/  IADD3.X R3, PT, PT, R0, UR7, RZ, P0, !PT ;  /* 0x0000000700037c10 */ /* 0x000fe200087fe4ff */
[----:B------:R-:W0:Y:S05]  /*06f0*/  LDCU.64 UR6, c[0x0][0x390] ;  /* 0x00007200ff0677ac */ /* 0x000e2a0008000a00 */
[----:B------:R-:W2:Y:S01]  /*0700*/  LDG.E.U8 R3, desc[UR4][R2.64] ;  /* 0x0000000402037981 */ /* 0x000ea2000c1e1100 */
[----:B0-----:R-:W-:-:S04]  /*0710*/  IADD3 R4, P0, PT, R5, UR6, RZ ;  /* 0x0000000605047c10 */ /* 0x001fc8000ff1e0ff */
[----:B------:R-:W-:-:S05]  /*0720*/  IADD3.X R5, PT, PT, R0, UR7, RZ, P0, !PT ;  /* 0x0000000700057c10 */ /* 0x000fca00087fe4ff */
[----:B--2---:R-:W-:Y:S01]  /*0730*/  STG.E.U8 desc[UR4][R4.64], R3 ;  /* 0x0000000304007986 */ /* 0x004fe2000c101104 */
[----:B------:R-:W-:Y:S05]  /*0740*/  EXIT ;  /* 0x000000000000794d */ /* 0x000fea0003800000 */
.L_x_5:
[----:B------:R-:W-:-:S00]  /*0750*/  BRA `(.L_x_5) ;  /* 0xfffffffc00fc7947 */ /* 0x000fc0000383ffff */
[----:B------:R-:W-:-:S00]  /*0760*/  NOP ;  /* 0x0000000000007918 */ /* 0x000fc00000000000 */
        /* <DEDUP_REMOVED lines=9> */
.L_x_6:


//--------------------- .nv.shared.reserved.0     --------------------------
	.section	.nv.shared.reserved.0,"aw",@nobits
	.weak		__nv_reservedSMEM_offset_0_alias
	.size		__nv_reservedSMEM_offset_0_alias, 0, 64
	.other		__nv_reservedSMEM_offset_0_alias,@"STO_CUDA_RESERVED_SHARED STV_DEFAULT"
__nv_reservedSMEM_offset_0_alias:
	.zero		0
	.zero		64


//--------------------- .nv.constant0.compute     --------------------------
	.section	.nv.constant0.compute,"a",@progbits
	.sectionflags	@""
	.align	4
.nv.constant0.compute:
	.zero		920


//--------------------- SYMBOLS --------------------------

	.type		.nv.reservedSmem.offset0,@object
	.size		.nv.reservedSmem.offset0,0x4
